//
// Generated by NVIDIA NVVM Compiler
//
// Compiler Build ID: CL-36424714
// Cuda compilation tools, release 13.0, V13.0.88
// Based on NVVM 20.0.0
//

.version 9.0
.target sm_100
.address_size 64

	// .globl	_Z14GPU_radix_sortPiS_i

.visible .entry _Z14GPU_radix_sortPiS_i(
	.param .u64 .ptr .align 1 _Z14GPU_radix_sortPiS_i_param_0,
	.param .u64 .ptr .align 1 _Z14GPU_radix_sortPiS_i_param_1,
	.param .u32 _Z14GPU_radix_sortPiS_i_param_2
)
{
	.reg .pred 	%p<51>;
	.reg .b32 	%r<235>;
	.reg .b64 	%rd<47>;

	ld.param.u64 	%rd4, [_Z14GPU_radix_sortPiS_i_param_0];
	cvta.to.global.u64 	%rd1, %rd4;
	mov.u32 	%r73, %tid.x;
	mov.u32 	%r1, %ntid.x;
	mov.u32 	%r74, %ctaid.x;
	mad.lo.s32 	%r2, %r1, %r74, %r73;
	mul.wide.u32 	%rd5, %r2, 4;
	add.s64 	%rd2, %rd1, %rd5;
	setp.lt.u32 	%p1, %r1, 2;
	add.s32 	%r3, %r1, -1;
	ld.global.u32 	%r4, [%rd2];
	and.b32  	%r75, %r4, 1;
	st.global.u32 	[%rd2], %r75;
	bar.sync 	0;
	@%p1 bra 	$L__BB0_7;
	mov.b32 	%r206, 1;
$L__BB0_2:
	setp.lt.u32 	%p2, %r2, %r206;
	@%p2 bra 	$L__BB0_4;
	sub.s32 	%r78, %r2, %r206;
	mul.wide.u32 	%rd6, %r78, 4;
	add.s64 	%rd7, %rd1, %rd6;
	ld.global.u32 	%r207, [%rd7];
$L__BB0_4:
	setp.lt.u32 	%p3, %r2, %r206;
	bar.sync 	0;
	@%p3 bra 	$L__BB0_6;
	ld.global.u32 	%r79, [%rd2];
	add.s32 	%r80, %r79, %r207;
	st.global.u32 	[%rd2], %r80;
$L__BB0_6:
	bar.sync 	0;
	shl.b32 	%r206, %r206, 1;
	setp.lt.u32 	%p4, %r206, %r1;
	@%p4 bra 	$L__BB0_2;
$L__BB0_7:
	mul.wide.u32 	%rd8, %r3, 4;
	add.s64 	%rd3, %rd1, %rd8;
	setp.lt.u32 	%p5, %r1, 2;
	ld.global.u32 	%r81, [%rd2];
	ld.global.u32 	%r82, [%rd3];
	bar.sync 	0;
	setp.eq.b32 	%p6, %r75, 1;
	sub.s32 	%r84, %r2, %r81;
	add.s32 	%r85, %r3, %r81;
	sub.s32 	%r86, %r85, %r82;
	selp.b32 	%r87, %r86, %r84, %p6;
	mul.wide.u32 	%rd9, %r87, 4;
	add.s64 	%rd10, %rd1, %rd9;
	st.global.u32 	[%rd10], %r4;
	bar.sync 	0;
	ld.global.u32 	%r10, [%rd2];
	shr.u32 	%r11, %r10, 1;
	and.b32  	%r88, %r11, 1;
	st.global.u32 	[%rd2], %r88;
	bar.sync 	0;
	@%p5 bra 	$L__BB0_14;
	mov.b32 	%r209, 1;
$L__BB0_9:
	setp.lt.u32 	%p7, %r2, %r209;
	@%p7 bra 	$L__BB0_11;
	sub.s32 	%r91, %r2, %r209;
	mul.wide.u32 	%rd11, %r91, 4;
	add.s64 	%rd12, %rd1, %rd11;
	ld.global.u32 	%r210, [%rd12];
$L__BB0_11:
	setp.lt.u32 	%p8, %r2, %r209;
	bar.sync 	0;
	@%p8 bra 	$L__BB0_13;
	ld.global.u32 	%r92, [%rd2];
	add.s32 	%r93, %r92, %r210;
	st.global.u32 	[%rd2], %r93;
$L__BB0_13:
	bar.sync 	0;
	shl.b32 	%r209, %r209, 1;
	setp.lt.u32 	%p9, %r209, %r1;
	@%p9 bra 	$L__BB0_9;
$L__BB0_14:
	setp.lt.u32 	%p10, %r1, 2;
	ld.global.u32 	%r94, [%rd2];
	ld.global.u32 	%r95, [%rd3];
	bar.sync 	0;
	setp.eq.b32 	%p11, %r88, 1;
	sub.s32 	%r97, %r2, %r94;
	add.s32 	%r98, %r3, %r94;
	sub.s32 	%r99, %r98, %r95;
	selp.b32 	%r100, %r99, %r97, %p11;
	mul.wide.u32 	%rd13, %r100, 4;
	add.s64 	%rd14, %rd1, %rd13;
	st.global.u32 	[%rd14], %r10;
	bar.sync 	0;
	ld.global.u32 	%r17, [%rd2];
	shr.u32 	%r18, %r17, 2;
	and.b32  	%r101, %r18, 1;
	st.global.u32 	[%rd2], %r101;
	bar.sync 	0;
	@%p10 bra 	$L__BB0_21;
	mov.b32 	%r212, 1;
$L__BB0_16:
	setp.lt.u32 	%p12, %r2, %r212;
	@%p12 bra 	$L__BB0_18;
	sub.s32 	%r104, %r2, %r212;
	mul.wide.u32 	%rd15, %r104, 4;
	add.s64 	%rd16, %rd1, %rd15;
	ld.global.u32 	%r213, [%rd16];
$L__BB0_18:
	setp.lt.u32 	%p13, %r2, %r212;
	bar.sync 	0;
	@%p13 bra 	$L__BB0_20;
	ld.global.u32 	%r105, [%rd2];
	add.s32 	%r106, %r105, %r213;
	st.global.u32 	[%rd2], %r106;
$L__BB0_20:
	bar.sync 	0;
	shl.b32 	%r212, %r212, 1;
	setp.lt.u32 	%p14, %r212, %r1;
	@%p14 bra 	$L__BB0_16;
$L__BB0_21:
	setp.lt.u32 	%p15, %r1, 2;
	ld.global.u32 	%r107, [%rd2];
	ld.global.u32 	%r108, [%rd3];
	bar.sync 	0;
	setp.eq.b32 	%p16, %r101, 1;
	sub.s32 	%r110, %r2, %r107;
	add.s32 	%r111, %r3, %r107;
	sub.s32 	%r112, %r111, %r108;
	selp.b32 	%r113, %r112, %r110, %p16;
	mul.wide.u32 	%rd17, %r113, 4;
	add.s64 	%rd18, %rd1, %rd17;
	st.global.u32 	[%rd18], %r17;
	bar.sync 	0;
	ld.global.u32 	%r24, [%rd2];
	shr.u32 	%r25, %r24, 3;
	and.b32  	%r114, %r25, 1;
	st.global.u32 	[%rd2], %r114;
	bar.sync 	0;
	@%p15 bra 	$L__BB0_28;
	mov.b32 	%r215, 1;
$L__BB0_23:
	setp.lt.u32 	%p17, %r2, %r215;
	@%p17 bra 	$L__BB0_25;
	sub.s32 	%r117, %r2, %r215;
	mul.wide.u32 	%rd19, %r117, 4;
	add.s64 	%rd20, %rd1, %rd19;
	ld.global.u32 	%r216, [%rd20];
$L__BB0_25:
	setp.lt.u32 	%p18, %r2, %r215;
	bar.sync 	0;
	@%p18 bra 	$L__BB0_27;
	ld.global.u32 	%r118, [%rd2];
	add.s32 	%r119, %r118, %r216;
	st.global.u32 	[%rd2], %r119;
$L__BB0_27:
	bar.sync 	0;
	shl.b32 	%r215, %r215, 1;
	setp.lt.u32 	%p19, %r215, %r1;
	@%p19 bra 	$L__BB0_23;
$L__BB0_28:
	setp.lt.u32 	%p20, %r1, 2;
	ld.global.u32 	%r120, [%rd2];
	ld.global.u32 	%r121, [%rd3];
	bar.sync 	0;
	setp.eq.b32 	%p21, %r114, 1;
	sub.s32 	%r123, %r2, %r120;
	add.s32 	%r124, %r3, %r120;
	sub.s32 	%r125, %r124, %r121;
	selp.b32 	%r126, %r125, %r123, %p21;
	mul.wide.u32 	%rd21, %r126, 4;
	add.s64 	%rd22, %rd1, %rd21;
	st.global.u32 	[%rd22], %r24;
	bar.sync 	0;
	ld.global.u32 	%r31, [%rd2];
	shr.u32 	%r32, %r31, 4;
	and.b32  	%r127, %r32, 1;
	st.global.u32 	[%rd2], %r127;
	bar.sync 	0;
	@%p20 bra 	$L__BB0_35;
	mov.b32 	%r218, 1;
$L__BB0_30:
	setp.lt.u32 	%p22, %r2, %r218;
	@%p22 bra 	$L__BB0_32;
	sub.s32 	%r130, %r2, %r218;
	mul.wide.u32 	%rd23, %r130, 4;
	add.s64 	%rd24, %rd1, %rd23;
	ld.global.u32 	%r219, [%rd24];
$L__BB0_32:
	setp.lt.u32 	%p23, %r2, %r218;
	bar.sync 	0;
	@%p23 bra 	$L__BB0_34;
	ld.global.u32 	%r131, [%rd2];
	add.s32 	%r132, %r131, %r219;
	st.global.u32 	[%rd2], %r132;
$L__BB0_34:
	bar.sync 	0;
	shl.b32 	%r218, %r218, 1;
	setp.lt.u32 	%p24, %r218, %r1;
	@%p24 bra 	$L__BB0_30;
$L__BB0_35:
	setp.lt.u32 	%p25, %r1, 2;
	ld.global.u32 	%r133, [%rd2];
	ld.global.u32 	%r134, [%rd3];
	bar.sync 	0;
	setp.eq.b32 	%p26, %r127, 1;
	sub.s32 	%r136, %r2, %r133;
	add.s32 	%r137, %r3, %r133;
	sub.s32 	%r138, %r137, %r134;
	selp.b32 	%r139, %r138, %r136, %p26;
	mul.wide.u32 	%rd25, %r139, 4;
	add.s64 	%rd26, %rd1, %rd25;
	st.global.u32 	[%rd26], %r31;
	bar.sync 	0;
	ld.global.u32 	%r38, [%rd2];
	shr.u32 	%r39, %r38, 5;
	and.b32  	%r140, %r39, 1;
	st.global.u32 	[%rd2], %r140;
	bar.sync 	0;
	@%p25 bra 	$L__BB0_42;
	mov.b32 	%r221, 1;
$L__BB0_37:
	setp.lt.u32 	%p27, %r2, %r221;
	@%p27 bra 	$L__BB0_39;
	sub.s32 	%r143, %r2, %r221;
	mul.wide.u32 	%rd27, %r143, 4;
	add.s64 	%rd28, %rd1, %rd27;
	ld.global.u32 	%r222, [%rd28];
$L__BB0_39:
	setp.lt.u32 	%p28, %r2, %r221;
	bar.sync 	0;
	@%p28 bra 	$L__BB0_41;
	ld.global.u32 	%r144, [%rd2];
	add.s32 	%r145, %r144, %r222;
	st.global.u32 	[%rd2], %r145;
$L__BB0_41:
	bar.sync 	0;
	shl.b32 	%r221, %r221, 1;
	setp.lt.u32 	%p29, %r221, %r1;
	@%p29 bra 	$L__BB0_37;
$L__BB0_42:
	setp.lt.u32 	%p30, %r1, 2;
	ld.global.u32 	%r146, [%rd2];
	ld.global.u32 	%r147, [%rd3];
	bar.sync 	0;
	setp.eq.b32 	%p31, %r140, 1;
	sub.s32 	%r149, %r2, %r146;
	add.s32 	%r150, %r3, %r146;
	sub.s32 	%r151, %r150, %r147;
	selp.b32 	%r152, %r151, %r149, %p31;
	mul.wide.u32 	%rd29, %r152, 4;
	add.s64 	%rd30, %rd1, %rd29;
	st.global.u32 	[%rd30], %r38;
	bar.sync 	0;
	ld.global.u32 	%r45, [%rd2];
	shr.u32 	%r46, %r45, 6;
	and.b32  	%r153, %r46, 1;
	st.global.u32 	[%rd2], %r153;
	bar.sync 	0;
	@%p30 bra 	$L__BB0_49;
	mov.b32 	%r224, 1;
$L__BB0_44:
	setp.lt.u32 	%p32, %r2, %r224;
	@%p32 bra 	$L__BB0_46;
	sub.s32 	%r156, %r2, %r224;
	mul.wide.u32 	%rd31, %r156, 4;
	add.s64 	%rd32, %rd1, %rd31;
	ld.global.u32 	%r225, [%rd32];
$L__BB0_46:
	setp.lt.u32 	%p33, %r2, %r224;
	bar.sync 	0;
	@%p33 bra 	$L__BB0_48;
	ld.global.u32 	%r157, [%rd2];
	add.s32 	%r158, %r157, %r225;
	st.global.u32 	[%rd2], %r158;
$L__BB0_48:
	bar.sync 	0;
	shl.b32 	%r224, %r224, 1;
	setp.lt.u32 	%p34, %r224, %r1;
	@%p34 bra 	$L__BB0_44;
$L__BB0_49:
	setp.lt.u32 	%p35, %r1, 2;
	ld.global.u32 	%r159, [%rd2];
	ld.global.u32 	%r160, [%rd3];
	bar.sync 	0;
	setp.eq.b32 	%p36, %r153, 1;
	sub.s32 	%r162, %r2, %r159;
	add.s32 	%r163, %r3, %r159;
	sub.s32 	%r164, %r163, %r160;
	selp.b32 	%r165, %r164, %r162, %p36;
	mul.wide.u32 	%rd33, %r165, 4;
	add.s64 	%rd34, %rd1, %rd33;
	st.global.u32 	[%rd34], %r45;
	bar.sync 	0;
	ld.global.u32 	%r52, [%rd2];
	shr.u32 	%r53, %r52, 7;
	and.b32  	%r166, %r53, 1;
	st.global.u32 	[%rd2], %r166;
	bar.sync 	0;
	@%p35 bra 	$L__BB0_56;
	mov.b32 	%r227, 1;
$L__BB0_51:
	setp.lt.u32 	%p37, %r2, %r227;
	@%p37 bra 	$L__BB0_53;
	sub.s32 	%r169, %r2, %r227;
	mul.wide.u32 	%rd35, %r169, 4;
	add.s64 	%rd36, %rd1, %rd35;
	ld.global.u32 	%r228, [%rd36];
$L__BB0_53:
	setp.lt.u32 	%p38, %r2, %r227;
	bar.sync 	0;
	@%p38 bra 	$L__BB0_55;
	ld.global.u32 	%r170, [%rd2];
	add.s32 	%r171, %r170, %r228;
	st.global.u32 	[%rd2], %r171;
$L__BB0_55:
	bar.sync 	0;
	shl.b32 	%r227, %r227, 1;
	setp.lt.u32 	%p39, %r227, %r1;
	@%p39 bra 	$L__BB0_51;
$L__BB0_56:
	setp.lt.u32 	%p40, %r1, 2;
	ld.global.u32 	%r172, [%rd2];
	ld.global.u32 	%r173, [%rd3];
	bar.sync 	0;
	setp.eq.b32 	%p41, %r166, 1;
	sub.s32 	%r175, %r2, %r172;
	add.s32 	%r176, %r3, %r172;
	sub.s32 	%r177, %r176, %r173;
	selp.b32 	%r178, %r177, %r175, %p41;
	mul.wide.u32 	%rd37, %r178, 4;
	add.s64 	%rd38, %rd1, %rd37;
	st.global.u32 	[%rd38], %r52;
	bar.sync 	0;
	ld.global.u32 	%r59, [%rd2];
	shr.u32 	%r60, %r59, 8;
	and.b32  	%r179, %r60, 1;
	st.global.u32 	[%rd2], %r179;
	bar.sync 	0;
	@%p40 bra 	$L__BB0_63;
	mov.b32 	%r230, 1;
$L__BB0_58:
	setp.lt.u32 	%p42, %r2, %r230;
	@%p42 bra 	$L__BB0_60;
	sub.s32 	%r182, %r2, %r230;
	mul.wide.u32 	%rd39, %r182, 4;
	add.s64 	%rd40, %rd1, %rd39;
	ld.global.u32 	%r231, [%rd40];
$L__BB0_60:
	setp.lt.u32 	%p43, %r2, %r230;
	bar.sync 	0;
	@%p43 bra 	$L__BB0_62;
	ld.global.u32 	%r183, [%rd2];
	add.s32 	%r184, %r183, %r231;
	st.global.u32 	[%rd2], %r184;
$L__BB0_62:
	bar.sync 	0;
	shl.b32 	%r230, %r230, 1;
	setp.lt.u32 	%p44, %r230, %r1;
	@%p44 bra 	$L__BB0_58;
$L__BB0_63:
	setp.lt.u32 	%p45, %r1, 2;
	ld.global.u32 	%r185, [%rd2];
	ld.global.u32 	%r186, [%rd3];
	bar.sync 	0;
	setp.eq.b32 	%p46, %r179, 1;
	sub.s32 	%r188, %r2, %r185;
	add.s32 	%r189, %r3, %r185;
	sub.s32 	%r190, %r189, %r186;
	selp.b32 	%r191, %r190, %r188, %p46;
	mul.wide.u32 	%rd41, %r191, 4;
	add.s64 	%rd42, %rd1, %rd41;
	st.global.u32 	[%rd42], %r59;
	bar.sync 	0;
	ld.global.u32 	%r66, [%rd2];
	shr.u32 	%r67, %r66, 9;
	and.b32  	%r192, %r67, 1;
	st.global.u32 	[%rd2], %r192;
	bar.sync 	0;
	@%p45 bra 	$L__BB0_70;
	mov.b32 	%r233, 1;
$L__BB0_65:
	setp.lt.u32 	%p47, %r2, %r233;
	@%p47 bra 	$L__BB0_67;
	sub.s32 	%r195, %r2, %r233;
	mul.wide.u32 	%rd43, %r195, 4;
	add.s64 	%rd44, %rd1, %rd43;
	ld.global.u32 	%r234, [%rd44];
$L__BB0_67:
	setp.lt.u32 	%p48, %r2, %r233;
	bar.sync 	0;
	@%p48 bra 	$L__BB0_69;
	ld.global.u32 	%r196, [%rd2];
	add.s32 	%r197, %r196, %r234;
	st.global.u32 	[%rd2], %r197;
$L__BB0_69:
	bar.sync 	0;
	shl.b32 	%r233, %r233, 1;
	setp.lt.u32 	%p49, %r233, %r1;
	@%p49 bra 	$L__BB0_65;
$L__BB0_70:
	ld.global.u32 	%r198, [%rd2];
	ld.global.u32 	%r199, [%rd3];
	bar.sync 	0;
	setp.eq.b32 	%p50, %r192, 1;
	sub.s32 	%r201, %r2, %r198;
	add.s32 	%r202, %r3, %r198;
	sub.s32 	%r203, %r202, %r199;
	selp.b32 	%r204, %r203, %r201, %p50;
	mul.wide.u32 	%rd45, %r204, 4;
	add.s64 	%rd46, %rd1, %rd45;
	st.global.u32 	[%rd46], %r66;
	bar.sync 	0;
	ret;

}


// ===== COMPILED SASS (sm_100) =====

	.target	sm_100

	.elftype	@"ET_EXEC"


//--------------------- .note.nv.tkinfo           --------------------------
	.section	.note.nv.tkinfo,"",@"SHT_NOTE"
	.sectionflags	@"SHF_NOTE_NV_TKINFO"
	.tkinfo
        /*0018*/ 	.word	0x00000002
        /*0030*/ 	.string	""
        /*0030*/ 	.string	"ptxas"
        /*0030*/ 	.string	"Cuda compilation tools, release 13.0, V13.0.88"
        /*0030*/ 	.string	"Build cuda_13.0.r13.0/compiler.36424714_0"
        /*0030*/ 	.string	"-arch sm_100 -m 64 "



//--------------------- .note.nv.cuinfo           --------------------------
	.section	.note.nv.cuinfo,"",@"SHT_NOTE"
	.sectionflags	@"SHF_NOTE_NV_CUINFO"
        /*0018*/ 	.short	0x0002
        /*001a*/ 	.short	0x0064
        /*001c*/ 	.short	0x0082
	.zero		2


//--------------------- .nv.info                  --------------------------
	.section	.nv.info,"",@"SHT_CUDA_INFO"
	.align	4


	//----- nvinfo : EIATTR_REGCOUNT
	.align		4
        /*0000*/ 	.byte	0x04, 0x2f
        /*0002*/ 	.short	(.L_1 - .L_0)
	.align		4
.L_0:
        /*0004*/ 	.word	index@(_Z14GPU_radix_sortPiS_i)
        /*0008*/ 	.word	0x00000014


	//----- nvinfo : EIATTR_FRAME_SIZE
	.align		4
.L_1:
        /*000c*/ 	.byte	0x04, 0x11
        /*000e*/ 	.short	(.L_3 - .L_2)
	.align		4
.L_2:
        /*0010*/ 	.word	index@(_Z14GPU_radix_sortPiS_i)
        /*0014*/ 	.word	0x00000000


	//----- nvinfo : EIATTR_MIN_STACK_SIZE
	.align		4
.L_3:
        /*0018*/ 	.byte	0x04, 0x12
        /*001a*/ 	.short	(.L_5 - .L_4)
	.align		4
.L_4:
        /*001c*/ 	.word	index@(_Z14GPU_radix_sortPiS_i)
        /*0020*/ 	.word	0x00000000
.L_5:


//--------------------- .nv.compat                --------------------------
	.section	.nv.compat,"",@"SHT_CUDA_COMPAT_INFO"
	.align	4
        /*0000*/ 	.byte	0x02, 0x09, 0x00, 0x00, 0x02, 0x02, 0x01, 0x00, 0x02, 0x05, 0x05, 0x00, 0x03, 0x07, 0x01, 0x01
        /*0010*/ 	.byte	0x02, 0x03, 0x00, 0x00, 0x02, 0x06, 0x01, 0x00, 0x04, 0x0b, 0x08, 0x00, 0x09, 0x00, 0x00, 0x00
        /*0020*/ 	.byte	0x00, 0x00, 0x00, 0x00


//--------------------- .nv.info._Z14GPU_radix_sortPiS_i --------------------------
	.section	.nv.info._Z14GPU_radix_sortPiS_i,"",@"SHT_CUDA_INFO"
	.sectionflags	@""
	.align	4


	//----- nvinfo : EIATTR_CUDA_API_VERSION
	.align		4
        /*0000*/ 	.byte	0x04, 0x37
        /*0002*/ 	.short	(.L_7 - .L_6)
.L_6:
        /*0004*/ 	.word	0x00000082


	//----- nvinfo : EIATTR_KPARAM_INFO
	.align		4
.L_7:
        /*0008*/ 	.byte	0x04, 0x17
        /*000a*/ 	.short	(.L_9 - .L_8)
.L_8:
        /*000c*/ 	.word	0x00000000
        /*0010*/ 	.short	0x0002
        /*0012*/ 	.short	0x0010
        /*0014*/ 	.byte	0x00, 0xf0, 0x11, 0x00


	//----- nvinfo : EIATTR_KPARAM_INFO
	.align		4
.L_9:
        /*0018*/ 	.byte	0x04, 0x17
        /*001a*/ 	.short	(.L_11 - .L_10)
.L_10:
        /*001c*/ 	.word	0x00000000
        /*0020*/ 	.short	0x0001
        /*0022*/ 	.short	0x0008
        /*0024*/ 	.byte	0x00, 0xf5, 0x21, 0x00


	//----- nvinfo : EIATTR_KPARAM_INFO
	.align		4
.L_11:
        /*0028*/ 	.byte	0x04, 0x17
        /*002a*/ 	.short	(.L_13 - .L_12)
.L_12:
        /*002c*/ 	.word	0x00000000
        /*0030*/ 	.short	0x0000
        /*0032*/ 	.short	0x0000
        /*0034*/ 	.byte	0x00, 0xf5, 0x21, 0x00


	//----- nvinfo : EIATTR_SPARSE_MMA_MASK
	.align		4
.L_13:
        /*0038*/ 	.byte	0x03, 0x50
        /*003a*/ 	.short	0x0000


	//----- nvinfo : EIATTR_MAXREG_COUNT
	.align		4
        /*003c*/ 	.byte	0x03, 0x1b
        /*003e*/ 	.short	0x00ff


	//----- nvinfo : EIATTR_NUM_BARRIERS
	.align		4
        /*0040*/ 	.byte	0x02, 0x4c
        /*0042*/ 	.byte	0x01
	.zero		1


	//----- nvinfo : EIATTR_MERCURY_ISA_VERSION
	.align		4
        /*0044*/ 	.byte	0x03, 0x5f
        /*0046*/ 	.short	0x0101


	//----- nvinfo : EIATTR_VRC_CTA_INIT_COUNT
	.align		4
        /*0048*/ 	.byte	0x02, 0x4a
	.zero		1
	.zero		1


	//----- nvinfo : EIATTR_EXIT_INSTR_OFFSETS
	.align		4
        /*004c*/ 	.byte	0x04, 0x1c
        /*004e*/ 	.short	(.L_15 - .L_14)


	//   ....[0]....
.L_14:
        /*0050*/ 	.word	0x000013f0


	//----- nvinfo : EIATTR_CBANK_PARAM_SIZE
	.align		4
.L_15:
        /*0054*/ 	.byte	0x03, 0x19
        /*0056*/ 	.short	0x0014


	//----- nvinfo : EIATTR_PARAM_CBANK
	.align		4
        /*0058*/ 	.byte	0x04, 0x0a
        /*005a*/ 	.short	(.L_17 - .L_16)
	.align		4
.L_16:
        /*005c*/ 	.word	index@(.nv.constant0._Z14GPU_radix_sortPiS_i)
        /*0060*/ 	.short	0x0380
        /*0062*/ 	.short	0x0014


	//----- nvinfo : EIATTR_SW_WAR
	.align		4
.L_17:
        /*0064*/ 	.byte	0x04, 0x36
        /*0066*/ 	.short	(.L_19 - .L_18)
.L_18:
        /*0068*/ 	.word	0x00000008
.L_19:


//--------------------- .nv.callgraph             --------------------------
	.section	.nv.callgraph,"",@"SHT_CUDA_CALLGRAPH"
	.align	4
	.sectionentsize	8
	.align		4
        /*0000*/ 	.word	0x00000000
	.align		4
        /*0004*/ 	.word	0xffffffff
	.align		4
        /*0008*/ 	.word	0x00000000
	.align		4
        /*000c*/ 	.word	0xfffffffe
	.align		4
        /*0010*/ 	.word	0x00000000
	.align		4
        /*0014*/ 	.word	0xfffffffd
	.align		4
        /*0018*/ 	.word	0x00000000
	.align		4
        /*001c*/ 	.word	0xfffffffc


//--------------------- .text._Z14GPU_radix_sortPiS_i --------------------------
	.section	.text._Z14GPU_radix_sortPiS_i,"ax",@progbits
	.align	128
        .global         _Z14GPU_radix_sortPiS_i
        .type           _Z14GPU_radix_sortPiS_i,@function
        .size           _Z14GPU_radix_sortPiS_i,(.L_x_21 - _Z14GPU_radix_sortPiS_i)
        .other          _Z14GPU_radix_sortPiS_i,@"STO_CUDA_ENTRY STV_DEFAULT"
_Z14GPU_radix_sortPiS_i:
.text._Z14GPU_radix_sortPiS_i:
[----:B------:R-:W-:Y:S01]  /*0000*/  LDC R1, c[0x0][0x37c] ;  /* 0x0000df00ff017b82 */ /* 0x000fe20000000800 */
[----:B------:R-:W0:Y:S07]  /*0010*/  S2R R5, SR_TID.X ;  /* 0x0000000000057919 */ /* 0x000e2e0000002100 */
[----:B------:R-:W0:Y:S01]  /*0020*/  S2UR UR4, SR_CTAID.X ;  /* 0x00000000000479c3 */ /* 0x000e220000002500 */
[----:B------:R-:W1:Y:S07]  /*0030*/  LDCU.64 UR6, c[0x0][0x358] ;  /* 0x00006b00ff0677ac */ /* 0x000e6e0008000a00 */
[----:B------:R-:W0:Y:S08]  /*0040*/  LDC R0, c[0x0][0x360] ;  /* 0x0000d800ff007b82 */ /* 0x000e300000000800 */
[----:B------:R-:W2:Y:S08]  /*0050*/  LDC.64 R2, c[0x0][0x380] ;  /* 0x0000e000ff027b82 */ /* 0x000eb00000000a00 */
[----:B------:R-:W3:Y:S01]  /*0060*/  LDC.64 R8, c[0x0][0x380] ;  /* 0x0000e000ff087b82 */ /* 0x000ee20000000a00 */
[----:B0-----:R-:W-:-:S04]  /*0070*/  IMAD R6, R0, UR4, R5 ;  /* 0x0000000400067c24 */ /* 0x001fc8000f8e0205 */
[----:B--2---:R-:W-:-:S05]  /*0080*/  IMAD.WIDE.U32 R2, R6, 0x4, R2 ;  /* 0x0000000406027825 */ /* 0x004fca00078e0002 */
[----:B-1----:R-:W2:Y:S01]  /*0090*/  LDG.E R13, desc[UR6][R2.64] ;  /* 0x00000006020d7981 */ /* 0x002ea2000c1e1900 */
[C---:B------:R-:W-:Y:S01]  /*00a0*/  ISETP.GE.U32.AND P0, PT, R0.reuse, 0x2, PT ;  /* 0x000000020000780c */ /* 0x040fe20003f06070 */
[----:B------:R-:W-:-:S04]  /*00b0*/  VIADD R7, R0, 0xffffffff ;  /* 0xffffffff00077836 */ /* 0x000fc80000000000 */
[----:B---3--:R-:W-:Y:S01]  /*00c0*/  IMAD.WIDE.U32 R4, R7, 0x4, R8 ;  /* 0x0000000407047825 */ /* 0x008fe200078e0008 */
[----:B--2---:R-:W-:-:S05]  /*00d0*/  LOP3.LUT R15, R13, 0x1, RZ, 0xc0, !PT ;  /* 0x000000010d0f7812 */ /* 0x004fca00078ec0ff */
[----:B------:R0:W-:Y:S01]  /*00e0*/  STG.E desc[UR6][R2.64], R15 ;  /* 0x0000000f02007986 */ /* 0x0001e2000c101906 */
[----:B------:R-:W-:Y:S06]  /*00f0*/  BAR.SYNC.DEFER_BLOCKING 0x0 ;  /* 0x0000000000007b1d */ /* 0x000fec0000010000 */
[----:B------:R-:W-:Y:S05]  /*0100*/  @!P0 BRA `(.L_x_0) ;  /* 0x0000000000388947 */ /* 0x000fea0003800000 */
[----:B------:R-:W-:-:S05]  /*0110*/  UMOV UR4, 0x1 ;  /* 0x0000000100047882 */ /* 0x000fca0000000000 */
.L_x_1:
[----:B------:R-:W-:-:S13]  /*0120*/  ISETP.GE.U32.AND P0, PT, R6, UR4, PT ;  /* 0x0000000406007c0c */ /* 0x000fda000bf06070 */
[----:B------:R-:W1:Y:S01]  /*0130*/  @P0 LDC.64 R10, c[0x0][0x380] ;  /* 0x0000e000ff0a0b82 */ /* 0x000e620000000a00 */
[----:B------:R-:W-:-:S04]  /*0140*/  @P0 VIADD R17, R6, -UR4 ;  /* 0x8000000406110c36 */ /* 0x000fc80008000000 */
[----:B-1----:R-:W-:-:S05]  /*0150*/  @P0 IMAD.WIDE.U32 R10, R17, 0x4, R10 ;  /* 0x00000004110a0825 */ /* 0x002fca00078e000a */
[----:B------:R-:W2:Y:S01]  /*0160*/  @P0 LDG.E R12, desc[UR6][R10.64] ;  /* 0x000000060a0c0981 */ /* 0x000ea2000c1e1900 */
[----:B------:R-:W-:Y:S06]  /*0170*/  BAR.SYNC.DEFER_BLOCKING 0x0 ;  /* 0x0000000000007b1d */ /* 0x000fec0000010000 */
[----:B------:R-:W2:Y:S01]  /*0180*/  @P0 LDG.E R17, desc[UR6][R2.64] ;  /* 0x0000000602110981 */ /* 0x000ea2000c1e1900 */
[----:B------:R-:W-:Y:S01]  /*0190*/  USHF.L.U32 UR4, UR4, 0x1, URZ ;  /* 0x0000000104047899 */ /* 0x000fe200080006ff */
[----:B--2---:R-:W-:-:S05]  /*01a0*/  @P0 IMAD.IADD R17, R12, 0x1, R17 ;  /* 0x000000010c110824 */ /* 0x004fca00078e0211 */
[----:B------:R1:W-:Y:S01]  /*01b0*/  @P0 STG.E desc[UR6][R2.64], R17 ;  /* 0x0000001102000986 */ /* 0x0003e2000c101906 */
[----:B------:R-:W-:Y:S01]  /*01c0*/  BAR.SYNC.DEFER_BLOCKING 0x0 ;  /* 0x0000000000007b1d */ /* 0x000fe20000010000 */
[----:B------:R-:W-:-:S13]  /*01d0*/  ISETP.LE.U32.AND P0, PT, R0, UR4, PT ;  /* 0x0000000400007c0c */ /* 0x000fda000bf03070 */
[----:B-1----:R-:W-:Y:S05]  /*01e0*/  @!P0 BRA `(.L_x_1) ;  /* 0xfffffffc00cc8947 */ /* 0x002fea000383ffff */
.L_x_0:
[----:B------:R-:W2:Y:S04]  /*01f0*/  LDG.E R10, desc[UR6][R2.64] ;  /* 0x00000006020a7981 */ /* 0x000ea8000c1e1900 */
[----:B------:R-:W2:Y:S01]  /*0200*/  LDG.E R11, desc[UR6][R4.64] ;  /* 0x00000006040b7981 */ /* 0x000ea2000c1e1900 */
[----:B------:R-:W-:Y:S01]  /*0210*/  BAR.SYNC.DEFER_BLOCKING 0x0 ;  /* 0x0000000000007b1d */ /* 0x000fe20000010000 */
[----:B------:R-:W-:Y:S02]  /*0220*/  ISETP.NE.U32.AND P0, PT, R15, 0x1, PT ;  /* 0x000000010f00780c */ /* 0x000fe40003f05070 */
[----:B--2---:R-:W-:-:S11]  /*0230*/  IADD3 R11, PT, PT, -R11, R7, R10 ;  /* 0x000000070b0b7210 */ /* 0x004fd60007ffe10a */
[----:B------:R-:W-:-:S04]  /*0240*/  @P0 IMAD.IADD R11, R6, 0x1, -R10 ;  /* 0x00000001060b0824 */ /* 0x000fc800078e0a0a */
[----:B------:R-:W-:-:S05]  /*0250*/  IMAD.WIDE.U32 R8, R11, 0x4, R8 ;  /* 0x000000040b087825 */ /* 0x000fca00078e0008 */
[----:B------:R1:W-:Y:S01]  /*0260*/  STG.E desc[UR6][R8.64], R13 ;  /* 0x0000000d08007986 */ /* 0x0003e2000c101906 */
[----:B------:R-:W-:Y:S06]  /*0270*/  BAR.SYNC.DEFER_BLOCKING 0x0 ;  /* 0x0000000000007b1d */ /* 0x000fec0000010000 */
[----:B------:R-:W2:Y:S01]  /*0280*/  LDG.E R11, desc[UR6][R2.64] ;  /* 0x00000006020b7981 */ /* 0x000ea2000c1e1900 */
[----:B------:R-:W-:Y:S02]  /*0290*/  ISETP.GE.U32.AND P0, PT, R0, 0x2, PT ;  /* 0x000000020000780c */ /* 0x000fe40003f06070 */
[----:B--2---:R-:W-:-:S04]  /*02a0*/  SHF.R.U32.HI R10, RZ, 0x1, R11 ;  /* 0x00000001ff0a7819 */ /* 0x004fc8000001160b */
[----:B0-----:R-:W-:-:S05]  /*02b0*/  LOP3.LUT R15, R10, 0x1, RZ, 0xc0, !PT ;  /* 0x000000010a0f7812 */ /* 0x001fca00078ec0ff */
[----:B------:R1:W-:Y:S01]  /*02c0*/  STG.E desc[UR6][R2.64], R15 ;  /* 0x0000000f02007986 */ /* 0x0003e2000c101906 */
[----:B------:R-:W-:Y:S06]  /*02d0*/  BAR.SYNC.DEFER_BLOCKING 0x0 ;  /* 0x0000000000007b1d */ /* 0x000fec0000010000 */
[----:B------:R-:W-:Y:S05]  /*02e0*/  @!P0 BRA `(.L_x_2) ;  /* 0x0000000000388947 */ /* 0x000fea0003800000 */
[----:B------:R-:W-:-:S05]  /*02f0*/  UMOV UR4, 0x1 ;  /* 0x0000000100047882 */ /* 0x000fca0000000000 */
.L_x_3:
[----:B------:R-:W-:-:S13]  /*0300*/  ISETP.GE.U32.AND P0, PT, R6, UR4, PT ;  /* 0x0000000406007c0c */ /* 0x000fda000bf06070 */
[----:B-1----:R-:W0:Y:S01]  /*0310*/  @P0 LDC.64 R8, c[0x0][0x380] ;  /* 0x0000e000ff080b82 */ /* 0x002e220000000a00 */
[----:B------:R-:W-:-:S04]  /*0320*/  @P0 VIADD R13, R6, -UR4 ;  /* 0x80000004060d0c36 */ /* 0x000fc80008000000 */
[----:B0-----:R-:W-:-:S05]  /*0330*/  @P0 IMAD.WIDE.U32 R8, R13, 0x4, R8 ;  /* 0x000000040d080825 */ /* 0x001fca00078e0008 */
        /* <DEDUP_REMOVED lines=8> */
[----:B0-----:R-:W-:Y:S05]  /*03c0*/  @!P0 BRA `(.L_x_3) ;  /* 0xfffffffc00cc8947 */ /* 0x001fea000383ffff */
.L_x_2:
[----:B------:R-:W2:Y:S01]  /*03d0*/  LDG.E R10, desc[UR6][R2.64] ;  /* 0x00000006020a7981 */ /* 0x000ea2000c1e1900 */
[----:B-1----:R-:W0:Y:S03]  /*03e0*/  LDC.64 R8, c[0x0][0x380] ;  /* 0x0000e000ff087b82 */ /* 0x002e260000000a00 */
[----:B------:R-:W2:Y:S05]  /*03f0*/  LDG.E R12, desc[UR6][R4.64] ;  /* 0x00000006040c7981 */ /* 0x000eaa000c1e1900 */
[----:B------:R-:W-:Y:S01]  /*0400*/  BAR.SYNC.DEFER_BLOCKING 0x0 ;  /* 0x0000000000007b1d */ /* 0x000fe20000010000 */
[----:B------:R-:W-:-:S02]  /*0410*/  ISETP.NE.U32.AND P0, PT, R15, 0x1, PT ;  /* 0x000000010f00780c */ /* 0x000fc40003f05070 */
[----:B--2---:R-:W-:-:S11]  /*0420*/  IADD3 R13, PT, PT, -R12, R7, R10 ;  /* 0x000000070c0d7210 */ /* 0x004fd60007ffe10a */
[----:B------:R-:W-:-:S04]  /*0430*/  @P0 IMAD.IADD R13, R6, 0x1, -R10 ;  /* 0x00000001060d0824 */ /* 0x000fc800078e0a0a */
[----:B0-----:R-:W-:-:S05]  /*0440*/  IMAD.WIDE.U32 R8, R13, 0x4, R8 ;  /* 0x000000040d087825 */ /* 0x001fca00078e0008 */
[----:B------:R0:W-:Y:S01]  /*0450*/  STG.E desc[UR6][R8.64], R11 ;  /* 0x0000000b08007986 */ /* 0x0001e2000c101906 */
[----:B------:R-:W-:Y:S06]  /*0460*/  BAR.SYNC.DEFER_BLOCKING 0x0 ;  /* 0x0000000000007b1d */ /* 0x000fec0000010000 */
[----:B------:R-:W2:Y:S01]  /*0470*/  LDG.E R13, desc[UR6][R2.64] ;  /* 0x00000006020d7981 */ /* 0x000ea2000c1e1900 */
[----:B------:R-:W-:Y:S02]  /*0480*/  ISETP.GE.U32.AND P0, PT, R0, 0x2, PT ;  /* 0x000000020000780c */ /* 0x000fe40003f06070 */
[----:B--2---:R-:W-:-:S04]  /*0490*/  SHF.R.U32.HI R10, RZ, 0x2, R13 ;  /* 0x00000002ff0a7819 */ /* 0x004fc8000001160d */
[----:B------:R-:W-:-:S05]  /*04a0*/  LOP3.LUT R15, R10, 0x1, RZ, 0xc0, !PT ;  /* 0x000000010a0f7812 */ /* 0x000fca00078ec0ff */
[----:B------:R0:W-:Y:S01]  /*04b0*/  STG.E desc[UR6][R2.64], R15 ;  /* 0x0000000f02007986 */ /* 0x0001e2000c101906 */
[----:B------:R-:W-:Y:S06]  /*04c0*/  BAR.SYNC.DEFER_BLOCKING 0x0 ;  /* 0x0000000000007b1d */ /* 0x000fec0000010000 */
[----:B------:R-:W-:Y:S05]  /*04d0*/  @!P0 BRA `(.L_x_4) ;  /* 0x0000000000388947 */ /* 0x000fea0003800000 */
[----:B------:R-:W-:-:S05]  /*04e0*/  UMOV UR4, 0x1 ;  /* 0x0000000100047882 */ /* 0x000fca0000000000 */
.L_x_5:
[----:B------:R-:W-:-:S13]  /*04f0*/  ISETP.GE.U32.AND P0, PT, R6, UR4, PT ;  /* 0x0000000406007c0c */ /* 0x000fda000bf06070 */
[----:B0-----:R-:W0:Y:S01]  /*0500*/  @P0 LDC.64 R8, c[0x0][0x380] ;  /* 0x0000e000ff080b82 */ /* 0x001e220000000a00 */
        /* <DEDUP_REMOVED lines=11> */
.L_x_4:
[----:B------:R-:W2:Y:S01]  /*05c0*/  LDG.E R10, desc[UR6][R2.64] ;  /* 0x00000006020a7981 */ /* 0x000ea2000c1e1900 */
[----:B0-----:R-:W0:Y:S03]  /*05d0*/  LDC.64 R8, c[0x0][0x380] ;  /* 0x0000e000ff087b82 */ /* 0x001e260000000a00 */
        /* <DEDUP_REMOVED lines=16> */
.L_x_7:
        /* <DEDUP_REMOVED lines=13> */
.L_x_6:
        /* <DEDUP_REMOVED lines=18> */
.L_x_9:
        /* <DEDUP_REMOVED lines=13> */
.L_x_8:
        /* <DEDUP_REMOVED lines=18> */
.L_x_11:
        /* <DEDUP_REMOVED lines=13> */
.L_x_10:
        /* <DEDUP_REMOVED lines=18> */
.L_x_13:
        /* <DEDUP_REMOVED lines=13> */
.L_x_12:
        /* <DEDUP_REMOVED lines=18> */
.L_x_15:
        /* <DEDUP_REMOVED lines=13> */
.L_x_14:
        /* <DEDUP_REMOVED lines=18> */
.L_x_17:
        /* <DEDUP_REMOVED lines=13> */
.L_x_16:
        /* <DEDUP_REMOVED lines=18> */
.L_x_19:
        /* <DEDUP_REMOVED lines=13> */
.L_x_18:
[----:B0-----:R-:W2:Y:S01]  /*1350*/  LDG.E R2, desc[UR6][R2.64] ;  /* 0x0000000602027981 */ /* 0x001ea2000c1e1900 */
[----:B------:R-:W0:Y:S03]  /*1360*/  LDC.64 R8, c[0x0][0x380] ;  /* 0x0000e000ff087b82 */ /* 0x000e260000000a00 */
[----:B------:R-:W2:Y:S05]  /*1370*/  LDG.E R4, desc[UR6][R4.64] ;  /* 0x0000000604047981 */ /* 0x000eaa000c1e1900 */
[----:B------:R-:W-:Y:S01]  /*1380*/  BAR.SYNC.DEFER_BLOCKING 0x0 ;  /* 0x0000000000007b1d */ /* 0x000fe20000010000 */
[----:B------:R-:W-:-:S02]  /*1390*/  ISETP.NE.U32.AND P0, PT, R15, 0x1, PT ;  /* 0x000000010f00780c */ /* 0x000fc40003f05070 */
[----:B--2---:R-:W-:-:S11]  /*13a0*/  IADD3 R7, PT, PT, -R4, R7, R2 ;  /* 0x0000000704077210 */ /* 0x004fd60007ffe102 */
[----:B------:R-:W-:-:S04]  /*13b0*/  @P0 IMAD.IADD R7, R6, 0x1, -R2 ;  /* 0x0000000106070824 */ /* 0x000fc800078e0a02 */
[----:B0-----:R-:W-:-:S05]  /*13c0*/  IMAD.WIDE.U32 R6, R7, 0x4, R8 ;  /* 0x0000000407067825 */ /* 0x001fca00078e0008 */
[----:B------:R-:W-:Y:S01]  /*13d0*/  STG.E desc[UR6][R6.64], R11 ;  /* 0x0000000b06007986 */ /* 0x000fe2000c101906 */
[----:B------:R-:W-:Y:S06]  /*13e0*/  BAR.SYNC.DEFER_BLOCKING 0x0 ;  /* 0x0000000000007b1d */ /* 0x000fec0000010000 */
[----:B------:R-:W-:Y:S05]  /*13f0*/  EXIT ;  /* 0x000000000000794d */ /* 0x000fea0003800000 */
.L_x_20:
[----:B------:R-:W-:-:S00]  /*1400*/  BRA `(.L_x_20) ;  /* 0xfffffffc00fc7947 */ /* 0x000fc0000383ffff */
[----:B------:R-:W-:-:S00]  /*1410*/  NOP ;  /* 0x0000000000007918 */ /* 0x000fc00000000000 */
        /* <DEDUP_REMOVED lines=14> */
.L_x_21:


//--------------------- .nv.shared.reserved.0     --------------------------
	.section	.nv.shared.reserved.0,"aw",@nobits
	.weak		__nv_reservedSMEM_offset_0_alias
	.size		__nv_reservedSMEM_offset_0_alias, 0, 64
	.other		__nv_reservedSMEM_offset_0_alias,@"STO_CUDA_RESERVED_SHARED STV_DEFAULT"
__nv_reservedSMEM_offset_0_alias:
	.zero		0
	.zero		64


//--------------------- .nv.constant0._Z14GPU_radix_sortPiS_i --------------------------
	.section	.nv.constant0._Z14GPU_radix_sortPiS_i,"a",@progbits
	.sectionflags	@""
	.align	4
.nv.constant0._Z14GPU_radix_sortPiS_i:
	.zero		916


//--------------------- SYMBOLS --------------------------

	.type		.nv.reservedSmem.offset0,@object
	.size		.nv.reservedSmem.offset0,0x4
